//
// Generated by NVIDIA NVVM Compiler
//
// Compiler Build ID: CL-36424714
// Cuda compilation tools, release 13.0, V13.0.88
// Based on NVVM 20.0.0
//

.version 9.0
.target sm_100
.address_size 64

	// .globl	_Z8print_cuv
.extern .func  (.param .b32 func_retval0) vprintf
(
	.param .b64 vprintf_param_0,
	.param .b64 vprintf_param_1
)
;
.global .align 1 .b8 $str[13] = {84, 104, 105, 115, 32, 105, 115, 32, 71, 80, 85, 10};

.visible .entry _Z8print_cuv()
{
	.reg .b32 	%r<3>;
	.reg .b64 	%rd<3>;

	mov.u64 	%rd1, $str;
	cvta.global.u64 	%rd2, %rd1;
	{ // callseq 0, 0
	.param .b64 param0;
	st.param.b64 	[param0], %rd2;
	.param .b64 param1;
	st.param.b64 	[param1], 0;
	.param .b32 retval0;
	call.uni (retval0), 
	vprintf, 
	(
	param0, 
	param1
	);
	ld.param.b32 	%r1, [retval0];
	} // callseq 0
	ret;

}


// ===== COMPILED SASS (sm_100) =====

	.target	sm_100

	.elftype	@"ET_EXEC"


//--------------------- .note.nv.tkinfo           --------------------------
	.section	.note.nv.tkinfo,"",@"SHT_NOTE"
	.sectionflags	@"SHF_NOTE_NV_TKINFO"
	.tkinfo
        /*0018*/ 	.word	0x00000002
        /*0030*/ 	.string	""
        /*0030*/ 	.string	"ptxas"
        /*0030*/ 	.string	"Cuda compilation tools, release 13.0, V13.0.88"
        /*0030*/ 	.string	"Build cuda_13.0.r13.0/compiler.36424714_0"
        /*0030*/ 	.string	"-arch sm_100 -m 64 "



//--------------------- .note.nv.cuinfo           --------------------------
	.section	.note.nv.cuinfo,"",@"SHT_NOTE"
	.sectionflags	@"SHF_NOTE_NV_CUINFO"
        /*0018*/ 	.short	0x0002
        /*001a*/ 	.short	0x0064
        /*001c*/ 	.short	0x0082
	.zero		2


//--------------------- .nv.info                  --------------------------
	.section	.nv.info,"",@"SHT_CUDA_INFO"
	.align	4


	//----- nvinfo : EIATTR_REGCOUNT
	.align		4
        /*0000*/ 	.byte	0x04, 0x2f
        /*0002*/ 	.short	(.L_2 - .L_1)
	.align		4
.L_1:
        /*0004*/ 	.word	index@(_Z8print_cuv)
        /*0008*/ 	.word	0x00000018


	//----- nvinfo : EIATTR_FRAME_SIZE
	.align		4
.L_2:
        /*000c*/ 	.byte	0x04, 0x11
        /*000e*/ 	.short	(.L_4 - .L_3)
	.align		4
.L_3:
        /*0010*/ 	.word	index@(_Z8print_cuv)
        /*0014*/ 	.word	0x00000000


	//----- nvinfo : EIATTR_MIN_STACK_SIZE
	.align		4
.L_4:
        /*0018*/ 	.byte	0x04, 0x12
        /*001a*/ 	.short	(.L_6 - .L_5)
	.align		4
.L_5:
        /*001c*/ 	.word	index@(_Z8print_cuv)
        /*0020*/ 	.word	0x00000000
.L_6:


//--------------------- .nv.compat                --------------------------
	.section	.nv.compat,"",@"SHT_CUDA_COMPAT_INFO"
	.align	4
        /*0000*/ 	.byte	0x02, 0x09, 0x00, 0x00, 0x02, 0x02, 0x01, 0x00, 0x02, 0x05, 0x05, 0x00, 0x03, 0x07, 0x01, 0x01
        /*0010*/ 	.byte	0x02, 0x03, 0x00, 0x00, 0x02, 0x06, 0x01, 0x00, 0x04, 0x0b, 0x08, 0x00, 0x09, 0x00, 0x00, 0x00
        /*0020*/ 	.byte	0x00, 0x00, 0x00, 0x00


//--------------------- .nv.info._Z8print_cuv     --------------------------
	.section	.nv.info._Z8print_cuv,"",@"SHT_CUDA_INFO"
	.sectionflags	@""
	.align	4


	//----- nvinfo : EIATTR_CUDA_API_VERSION
	.align		4
        /*0000*/ 	.byte	0x04, 0x37
        /*0002*/ 	.short	(.L_8 - .L_7)
.L_7:
        /*0004*/ 	.word	0x00000082


	//----- nvinfo : EIATTR_SPARSE_MMA_MASK
	.align		4
.L_8:
        /*0008*/ 	.byte	0x03, 0x50
        /*000a*/ 	.short	0x0000


	//----- nvinfo : EIATTR_MAXREG_COUNT
	.align		4
        /*000c*/ 	.byte	0x03, 0x1b
        /*000e*/ 	.short	0x00ff


	//----- nvinfo : EIATTR_EXTERNS
	.align		4
        /*0010*/ 	.byte	0x04, 0x0f
        /*0012*/ 	.short	(.L_10 - .L_9)


	//   ....[0]....
	.align		4
.L_9:
        /*0014*/ 	.word	index@(vprintf)


	//----- nvinfo : EIATTR_MERCURY_ISA_VERSION
	.align		4
.L_10:
        /*0018*/ 	.byte	0x03, 0x5f
        /*001a*/ 	.short	0x0101


	//----- nvinfo : EIATTR_VRC_CTA_INIT_COUNT
	.align		4
        /*001c*/ 	.byte	0x02, 0x4a
	.zero		1
	.zero		1


	//----- nvinfo : EIATTR_SYSCALL_OFFSETS
	.align		4
        /*0020*/ 	.byte	0x04, 0x46
        /*0022*/ 	.short	(.L_12 - .L_11)


	//   ....[0]....
.L_11:
        /*0024*/ 	.word	0x00000080


	//----- nvinfo : EIATTR_EXIT_INSTR_OFFSETS
	.align		4
.L_12:
        /*0028*/ 	.byte	0x04, 0x1c
        /*002a*/ 	.short	(.L_14 - .L_13)


	//   ....[0]....
.L_13:
        /*002c*/ 	.word	0x00000090


	//----- nvinfo : EIATTR_SW_WAR
	.align		4
.L_14:
        /*0030*/ 	.byte	0x04, 0x36
        /*0032*/ 	.short	(.L_16 - .L_15)
.L_15:
        /*0034*/ 	.word	0x00000008
.L_16:


//--------------------- .nv.callgraph             --------------------------
	.section	.nv.callgraph,"",@"SHT_CUDA_CALLGRAPH"
	.align	4
	.sectionentsize	8
	.align		4
        /*0000*/ 	.word	0x00000000
	.align		4
        /*0004*/ 	.word	0xffffffff
	.align		4
        /*0008*/ 	.word	index@(_Z8print_cuv)
	.align		4
        /*000c*/ 	.word	index@(vprintf)
	.align		4
        /*0010*/ 	.word	0x00000000
	.align		4
        /*0014*/ 	.word	0xfffffffe
	.align		4
        /*0018*/ 	.word	0x00000000
	.align		4
        /*001c*/ 	.word	0xfffffffd
	.align		4
        /*0020*/ 	.word	0x00000000
	.align		4
        /*0024*/ 	.word	0xfffffffc


//--------------------- .nv.constant4             --------------------------
	.section	.nv.constant4,"a",@progbits
	.align	8
	.align		8
.nv.constant4:
        /*0000*/ 	.dword	vprintf
	.align		8
        /*0008*/ 	.dword	$str


//--------------------- .text._Z8print_cuv        --------------------------
	.section	.text._Z8print_cuv,"ax",@progbits
	.align	128
        .global         _Z8print_cuv
        .type           _Z8print_cuv,@function
        .size           _Z8print_cuv,(.L_x_2 - _Z8print_cuv)
        .other          _Z8print_cuv,@"STO_CUDA_ENTRY STV_DEFAULT"
_Z8print_cuv:
.text._Z8print_cuv:
[----:B------:R-:W0:Y:S01]  /*0000*/  LDC R1, c[0x0][0x37c] ;  /* 0x0000df00ff017b82 */ /* 0x000e220000000800 */
[----:B------:R-:W-:Y:S01]  /*0010*/  MOV R0, 0x0 ;  /* 0x0000000000007802 */ /* 0x000fe20000000f00 */
[----:B------:R-:W1:Y:S01]  /*0020*/  LDCU.64 UR4, c[0x4][0x8] ;  /* 0x01000100ff0477ac */ /* 0x000e620008000a00 */
[----:B------:R-:W-:-:S05]  /*0030*/  CS2R R6, SRZ ;  /* 0x0000000000067805 */ /* 0x000fca000001ff00 */
[----:B------:R2:W3:Y:S01]  /*0040*/  LDC.64 R2, c[0x4][R0] ;  /* 0x0100000000027b82 */ /* 0x0004e20000000a00 */
[----:B-1----:R-:W-:Y:S02]  /*0050*/  IMAD.U32 R4, RZ, RZ, UR4 ;  /* 0x00000004ff047e24 */ /* 0x002fe4000f8e00ff */
[----:B--2---:R-:W-:-:S07]  /*0060*/  IMAD.U32 R5, RZ, RZ, UR5 ;  /* 0x00000005ff057e24 */ /* 0x004fce000f8e00ff */
[----:B------:R-:W-:-:S07]  /*0070*/  LEPC R20, `(.L_x_0) ;  /* 0x000000001014794e */ /* 0x000fce0000000000 */
[----:B0--3--:R-:W-:Y:S05]  /*0080*/  CALL.ABS.NOINC R2 ;  /* 0x0000000002007343 */ /* 0x009fea0003c00000 */
.L_x_0:
[----:B------:R-:W-:Y:S05]  /*0090*/  EXIT ;  /* 0x000000000000794d */ /* 0x000fea0003800000 */
.L_x_1:
[----:B------:R-:W-:-:S00]  /*00a0*/  BRA `(.L_x_1) ;  /* 0xfffffffc00fc7947 */ /* 0x000fc0000383ffff */
[----:B------:R-:W-:-:S00]  /*00b0*/  NOP ;  /* 0x0000000000007918 */ /* 0x000fc00000000000 */
        /* <DEDUP_REMOVED lines=12> */
.L_x_2:


//--------------------- .nv.global.init           --------------------------
	.section	.nv.global.init,"aw",@progbits
.nv.global.init:
	.type		$str,@object
	.size		$str,(.L_0 - $str)
$str:
        /*0000*/ 	.byte	0x54, 0x68, 0x69, 0x73, 0x20, 0x69, 0x73, 0x20, 0x47, 0x50, 0x55, 0x0a, 0x00
.L_0:


//--------------------- .nv.shared.reserved.0     --------------------------
	.section	.nv.shared.reserved.0,"aw",@nobits
	.weak		__nv_reservedSMEM_offset_0_alias
	.size		__nv_reservedSMEM_offset_0_alias, 0, 64
	.other		__nv_reservedSMEM_offset_0_alias,@"STO_CUDA_RESERVED_SHARED STV_DEFAULT"
__nv_reservedSMEM_offset_0_alias:
	.zero		0
	.zero		64


//--------------------- .nv.constant0._Z8print_cuv --------------------------
	.section	.nv.constant0._Z8print_cuv,"a",@progbits
	.sectionflags	@""
	.align	4
.nv.constant0._Z8print_cuv:
	.zero		896


//--------------------- SYMBOLS --------------------------

	.type		.nv.reservedSmem.offset0,@object
	.size		.nv.reservedSmem.offset0,0x4
	.type		vprintf,@function
